	.headerflags	@"EF_CUDA_TEXMODE_UNIFIED EF_CUDA_64BIT_ADDRESS EF_CUDA_ACCELERATORS EF_CUDA_SM90 EF_CUDA_VIRTUAL_SM(EF_CUDA_SM90)"
	.elftype	@"ET_EXEC"


//--------------------- .nv.info                  --------------------------
	.section	.nv.info,"",@"SHT_CUDA_INFO"
	.align	4


	//----- nvinfo : EIATTR_REGCOUNT
	.align		4
        /*0000*/ 	.byte	0x04, 0x2f
        /*0002*/ 	.short	(.L_1 - .L_0)
	.align		4
.L_0:
        /*0004*/ 	.word	index@(triton_poi_fused_max_pool2d_with_indices_15)
        /*0008*/ 	.word	0x00000030


	//----- nvinfo : EIATTR_MIN_STACK_SIZE
	.align		4
.L_1:
        /*000c*/ 	.byte	0x04, 0x12
        /*000e*/ 	.short	(.L_3 - .L_2)
	.align		4
.L_2:
        /*0010*/ 	.word	index@(triton_poi_fused_max_pool2d_with_indices_15)
        /*0014*/ 	.word	0x00000000


	//----- nvinfo : EIATTR_FRAME_SIZE
	.align		4
.L_3:
        /*0018*/ 	.byte	0x04, 0x11
        /*001a*/ 	.short	(.L_5 - .L_4)
	.align		4
.L_4:
        /*001c*/ 	.word	index@(triton_poi_fused_max_pool2d_with_indices_15)
        /*0020*/ 	.word	0x00000000


	//----- nvinfo : EIATTR_MIN_STACK_SIZE
	.align		4
.L_5:
        /*0024*/ 	.byte	0x04, 0x12
        /*0026*/ 	.short	(.L_7 - .L_6)
	.align		4
.L_6:
        /*0028*/ 	.word	index@(triton_poi_fused_max_pool2d_with_indices_15)
        /*002c*/ 	.word	0x00000000
.L_7:


//--------------------- .nv.info.triton_poi_fused_max_pool2d_with_indices_15 --------------------------
	.section	.nv.info.triton_poi_fused_max_pool2d_with_indices_15,"",@"SHT_CUDA_INFO"
	.sectionflags	@""
	.align	4


	//----- nvinfo : EIATTR_CUDA_API_VERSION
	.align		4
        /*0000*/ 	.byte	0x04, 0x37
        /*0002*/ 	.short	(.L_9 - .L_8)
.L_8:
        /*0004*/ 	.word	0x0000007c


	//----- nvinfo : EIATTR_KPARAM_INFO
	.align		4
.L_9:
        /*0008*/ 	.byte	0x04, 0x17
        /*000a*/ 	.short	(.L_11 - .L_10)
.L_10:
        /*000c*/ 	.word	0x00000000
        /*0010*/ 	.short	0x0003
        /*0012*/ 	.short	0x0014
        /*0014*/ 	.byte	0x00, 0xf0, 0x11, 0x00


	//----- nvinfo : EIATTR_KPARAM_INFO
	.align		4
.L_11:
        /*0018*/ 	.byte	0x04, 0x17
        /*001a*/ 	.short	(.L_13 - .L_12)
.L_12:
        /*001c*/ 	.word	0x00000000
        /*0020*/ 	.short	0x0002
        /*0022*/ 	.short	0x0010
        /*0024*/ 	.byte	0x00, 0xf0, 0x11, 0x00


	//----- nvinfo : EIATTR_KPARAM_INFO
	.align		4
.L_13:
        /*0028*/ 	.byte	0x04, 0x17
        /*002a*/ 	.short	(.L_15 - .L_14)
.L_14:
        /*002c*/ 	.word	0x00000000
        /*0030*/ 	.short	0x0001
        /*0032*/ 	.short	0x0008
        /*0034*/ 	.byte	0x00, 0xf4, 0x21, 0x00


	//----- nvinfo : EIATTR_KPARAM_INFO
	.align		4
.L_15:
        /*0038*/ 	.byte	0x04, 0x17
        /*003a*/ 	.short	(.L_17 - .L_16)
.L_16:
        /*003c*/ 	.word	0x00000000
        /*0040*/ 	.short	0x0000
        /*0042*/ 	.short	0x0000
        /*0044*/ 	.byte	0x00, 0xf4, 0x21, 0x00


	//----- nvinfo : EIATTR_SPARSE_MMA_MASK
	.align		4
.L_17:
        /*0048*/ 	.byte	0x03, 0x50
        /*004a*/ 	.short	0x0000


	//----- nvinfo : EIATTR_MAXREG_COUNT
	.align		4
        /*004c*/ 	.byte	0x03, 0x1b
        /*004e*/ 	.short	0x00ff


	//----- nvinfo : EIATTR_EXIT_INSTR_OFFSETS
	.align		4
        /*0050*/ 	.byte	0x04, 0x1c
        /*0052*/ 	.short	(.L_19 - .L_18)


	//   ....[0]....
.L_18:
        /*0054*/ 	.word	0x000010f0


	//   ....[1]....
        /*0058*/ 	.word	0x00001150


	//----- nvinfo : EIATTR_REQNTID
	.align		4
.L_19:
        /*005c*/ 	.byte	0x04, 0x10
        /*005e*/ 	.short	(.L_21 - .L_20)
.L_20:
        /*0060*/ 	.word	0x00000080
        /*0064*/ 	.word	0x00000001
        /*0068*/ 	.word	0x00000001


	//----- nvinfo : EIATTR_CBANK_PARAM_SIZE
	.align		4
.L_21:
        /*006c*/ 	.byte	0x03, 0x19
        /*006e*/ 	.short	0x0018


	//----- nvinfo : EIATTR_PARAM_CBANK
	.align		4
        /*0070*/ 	.byte	0x04, 0x0a
        /*0072*/ 	.short	(.L_23 - .L_22)
	.align		4
.L_22:
        /*0074*/ 	.word	index@(.nv.constant0.triton_poi_fused_max_pool2d_with_indices_15)
        /*0078*/ 	.short	0x0210
        /*007a*/ 	.short	0x0018


	//----- nvinfo : EIATTR_SW_WAR
	.align		4
.L_23:
        /*007c*/ 	.byte	0x04, 0x36
        /*007e*/ 	.short	(.L_25 - .L_24)
.L_24:
        /*0080*/ 	.word	0x00000008
.L_25:


//--------------------- .nv.callgraph             --------------------------
	.section	.nv.callgraph,"",@"SHT_CUDA_CALLGRAPH"
	.align	4
	.sectionentsize	8
	.align		4
        /*0000*/ 	.word	0x00000000
	.align		4
        /*0004*/ 	.word	0xffffffff
	.align		4
        /*0008*/ 	.word	0x00000000
	.align		4
        /*000c*/ 	.word	0xfffffffe
	.align		4
        /*0010*/ 	.word	0x00000000
	.align		4
        /*0014*/ 	.word	0xfffffffd
	.align		4
        /*0018*/ 	.word	0x00000000
	.align		4
        /*001c*/ 	.word	0xfffffffc


//--------------------- .text.triton_poi_fused_max_pool2d_with_indices_15 --------------------------
	.section	.text.triton_poi_fused_max_pool2d_with_indices_15,"ax",@progbits
	.sectionflags	@"SHF_BARRIERS=1"
	.align	128
        .global         triton_poi_fused_max_pool2d_with_indices_15
        .type           triton_poi_fused_max_pool2d_with_indices_15,@function
        .size           triton_poi_fused_max_pool2d_with_indices_15,(.L_x_1 - triton_poi_fused_max_pool2d_with_indices_15)
        .other          triton_poi_fused_max_pool2d_with_indices_15,@"STO_CUDA_ENTRY STV_DEFAULT"
triton_poi_fused_max_pool2d_with_indices_15:
.text.triton_poi_fused_max_pool2d_with_indices_15:
[----:B------:R-:W0:Y:S01]  /*0000*/  LDC R1, c[0x0][0x28] ;  /* 0x00000a00ff017b82 */ /* 0x000e220000000800 */
[----:B------:R-:W1:Y:S07]  /*0010*/  S2R R21, SR_CTAID.X ;  /* 0x0000000000157919 */ /* 0x000e6e0000002500 */
[----:B------:R-:W2:Y:S01]  /*0020*/  LDC.64 R22, c[0x0][0x210] ;  /* 0x00008400ff167b82 */ /* 0x000ea20000000a00 */
[----:B------:R-:W-:Y:S02]  /*0030*/  CS2R R32, SRZ ;  /* 0x0000000000207805 */ /* 0x000fe4000001ff00 */
[----:B------:R-:W-:Y:S01]  /*0040*/  CS2R R30, SRZ ;  /* 0x00000000001e7805 */ /* 0x000fe2000001ff00 */
[----:B------:R-:W3:Y:S01]  /*0050*/  S2R R18, SR_TID.X ;  /* 0x0000000000127919 */ /* 0x000ee20000002100 */
[----:B------:R-:W-:Y:S01]  /*0060*/  ULDC.64 UR6, c[0x0][0x208] ;  /* 0x0000820000067ab9 */ /* 0x000fe20000000a00 */
[----:B------:R-:W4:Y:S01]  /*0070*/  S2R R19, SR_CTAID.Y ;  /* 0x0000000000137919 */ /* 0x000f220000002600 */
[----:B-1----:R-:W-:Y:S01]  /*0080*/  IMAD.SHL.U32 R21, R21, 0x20, RZ ;  /* 0x0000002015157824 */ /* 0x002fe200078e00ff */
[----:B---3--:R-:W-:-:S04]  /*0090*/  SHF.R.U32.HI R4, RZ, 0x5, R18 ;  /* 0x00000005ff047819 */ /* 0x008fc80000011612 */
[----:B------:R-:W-:Y:S01]  /*00a0*/  LOP3.LUT R2, R21, 0x1f, R18, 0xf8, !PT ;  /* 0x0000001f15027812 */ /* 0x000fe200078ef812 */
[----:B----4-:R-:W-:-:S03]  /*00b0*/  IMAD.SHL.U32 R20, R19, 0x20, RZ ;  /* 0x0000002013147824 */ /* 0x010fc600078e00ff */
[----:B------:R-:W-:Y:S02]  /*00c0*/  SHF.R.S32.HI R3, RZ, 0x1f, R2 ;  /* 0x0000001fff037819 */ /* 0x000fe40000011402 */
[----:B------:R-:W-:Y:S02]  /*00d0*/  ISETP.GE.AND P0, PT, R2, 0x40, PT ;  /* 0x000000400200780c */ /* 0x000fe40003f06270 */
[----:B------:R-:W-:Y:S02]  /*00e0*/  LEA.HI R0, R3, R2, RZ, 0x3 ;  /* 0x0000000203007211 */ /* 0x000fe400078f18ff */
[----:B------:R-:W-:Y:S02]  /*00f0*/  SGXT.U32 R3, R4, 0x2 ;  /* 0x000000020403781a */ /* 0x000fe40000000000 */
[C---:B------:R-:W-:Y:S01]  /*0100*/  LOP3.LUT R5, R0.reuse, 0x7ffffff8, RZ, 0xc0, !PT ;  /* 0x7ffffff800057812 */ /* 0x040fe200078ec0ff */
[----:B------:R-:W-:Y:S01]  /*0110*/  IMAD.SHL.U32 R4, R0, 0x4, RZ ;  /* 0x0000000400047824 */ /* 0x000fe200078e00ff */
[----:B------:R-:W-:-:S03]  /*0120*/  LOP3.LUT R0, R20, R3, RZ, 0xfc, !PT ;  /* 0x0000000314007212 */ /* 0x000fc600078efcff */
[----:B------:R-:W-:Y:S01]  /*0130*/  IMAD.IADD R5, R2, 0x1, -R5 ;  /* 0x0000000102057824 */ /* 0x000fe200078e0a05 */
[----:B------:R-:W-:Y:S01]  /*0140*/  LOP3.LUT R4, R4, 0xffffffe0, RZ, 0xc0, !PT ;  /* 0xffffffe004047812 */ /* 0x000fe200078ec0ff */
[----:B------:R-:W-:-:S04]  /*0150*/  IMAD.SHL.U32 R0, R0, 0x100, RZ ;  /* 0x0000010000007824 */ /* 0x000fc800078e00ff */
[----:B------:R-:W-:Y:S01]  /*0160*/  IMAD R41, R5, 0x2, R4 ;  /* 0x0000000205297824 */ /* 0x000fe200078e0204 */
[C---:B------:R-:W-:Y:S02]  /*0170*/  LOP3.LUT R45, R0.reuse, 0x800, RZ, 0xfc, !PT ;  /* 0x00000800002d7812 */ /* 0x040fe400078efcff */
[C---:B------:R-:W-:Y:S01]  /*0180*/  LOP3.LUT R43, R0.reuse, 0x400, RZ, 0xfc, !PT ;  /* 0x00000400002b7812 */ /* 0x040fe200078efcff */
[C---:B------:R-:W-:Y:S02]  /*0190*/  IMAD.IADD R3, R41.reuse, 0x1, R0 ;  /* 0x0000000129037824 */ /* 0x040fe400078e0200 */
[----:B------:R-:W-:Y:S01]  /*01a0*/  IMAD.IADD R7, R41, 0x1, R45 ;  /* 0x0000000129077824 */ /* 0x000fe200078e022d */
[C---:B------:R-:W-:Y:S01]  /*01b0*/  LOP3.LUT R44, R0.reuse, 0xc00, RZ, 0xfc, !PT ;  /* 0x00000c00002c7812 */ /* 0x040fe200078efcff */
[----:B--2---:R-:W-:Y:S01]  /*01c0*/  IMAD.WIDE R2, R3, 0x4, R22 ;  /* 0x0000000403027825 */ /* 0x004fe200078e0216 */
[----:B------:R-:W-:-:S03]  /*01d0*/  LOP3.LUT R36, R0, 0x1400, RZ, 0xfc, !PT ;  /* 0x0000140000247812 */ /* 0x000fc600078efcff */
[----:B------:R-:W-:Y:S01]  /*01e0*/  IMAD.WIDE R6, R7, 0x4, R22 ;  /* 0x0000000407067825 */ /* 0x000fe200078e0216 */
[C---:B------:R-:W-:Y:S01]  /*01f0*/  LOP3.LUT R42, R0.reuse, 0x1000, RZ, 0xfc, !PT ;  /* 0x00001000002a7812 */ /* 0x040fe200078efcff */
[----:B------:R1:W2:Y:S02]  /*0200*/  @!P0 LDG.E.EL R31, desc[UR6][R2.64] ;  /* 0x00000006021f8981 */ /* 0x0002a4000c2e1900 */
[C---:B------:R-:W-:Y:S02]  /*0210*/  IMAD.IADD R5, R41.reuse, 0x1, R43 ;  /* 0x0000000129057824 */ /* 0x040fe400078e022b */
[C---:B------:R-:W-:Y:S01]  /*0220*/  VIADD R29, R41.reuse, 0x1 ;  /* 0x00000001291d7836 */ /* 0x040fe20000000000 */
[----:B------:R3:W4:Y:S01]  /*0230*/  @!P0 LDG.E.EL R33, desc[UR6][R6.64] ;  /* 0x0000000606218981 */ /* 0x000722000c2e1900 */
[----:B------:R-:W-:Y:S01]  /*0240*/  IMAD.IADD R11, R41, 0x1, R44 ;  /* 0x00000001290b7824 */ /* 0x000fe200078e022c */
[----:B------:R-:W-:Y:S01]  /*0250*/  CS2R R34, SRZ ;  /* 0x0000000000227805 */ /* 0x000fe2000001ff00 */
[----:B------:R-:W-:Y:S01]  /*0260*/  IMAD.WIDE R4, R5, 0x4, R22 ;  /* 0x0000000405047825 */ /* 0x000fe200078e0216 */
[----:B------:R-:W-:-:S03]  /*0270*/  LOP3.LUT R38, R0, 0x1800, RZ, 0xfc, !PT ;  /* 0x0000180000267812 */ /* 0x000fc600078efcff */
[----:B-1----:R-:W-:Y:S01]  /*0280*/  IMAD.IADD R3, R0, 0x1, R29 ;  /* 0x0000000100037824 */ /* 0x002fe200078e021d */
[----:B------:R-:W-:Y:S01]  /*0290*/  CS2R R16, SRZ ;  /* 0x0000000000107805 */ /* 0x000fe2000001ff00 */
[----:B---3--:R-:W-:Y:S01]  /*02a0*/  IMAD.IADD R7, R41, 0x1, R36 ;  /* 0x0000000129077824 */ /* 0x008fe200078e0224 */
[----:B------:R1:W3:Y:S01]  /*02b0*/  @!P0 LDG.E.EL R30, desc[UR6][R4.64] ;  /* 0x00000006041e8981 */ /* 0x0002e2000c2e1900 */
[----:B------:R-:W-:-:S04]  /*02c0*/  IMAD.WIDE R10, R11, 0x4, R22 ;  /* 0x000000040b0a7825 */ /* 0x000fc800078e0216 */
[----:B------:R-:W-:Y:S01]  /*02d0*/  IMAD.IADD R9, R41, 0x1, R42 ;  /* 0x0000000129097824 */ /* 0x000fe200078e022a */
[----:B------:R5:W2:Y:S01]  /*02e0*/  @!P0 LDG.E.EL R32, desc[UR6][R10.64] ;  /* 0x000000060a208981 */ /* 0x000aa2000c2e1900 */
[----:B------:R-:W-:Y:S02]  /*02f0*/  IMAD.IADD R25, R43, 0x1, R29 ;  /* 0x000000012b197824 */ /* 0x000fe400078e021d */
[----:B------:R-:W-:-:S04]  /*0300*/  IMAD.WIDE R6, R7, 0x4, R22 ;  /* 0x0000000407067825 */ /* 0x000fc800078e0216 */
[--C-:B------:R-:W-:Y:S01]  /*0310*/  IMAD.WIDE R2, R3, 0x4, R22.reuse ;  /* 0x0000000403027825 */ /* 0x100fe200078e0216 */
[----:B------:R1:W2:Y:S03]  /*0320*/  @!P0 LDG.E.EL R34, desc[UR6][R6.64] ;  /* 0x0000000606228981 */ /* 0x0002a6000c2e1900 */
[--C-:B------:R-:W-:Y:S01]  /*0330*/  IMAD.WIDE R8, R9, 0x4, R22.reuse ;  /* 0x0000000409087825 */ /* 0x100fe200078e0216 */
[----:B------:R5:W2:Y:S03]  /*0340*/  @!P0 LDG.E.EL R16, desc[UR6][R2.64] ;  /* 0x0000000602108981 */ /* 0x000aa6000c2e1900 */
[----:B------:R-:W-:Y:S01]  /*0350*/  IMAD.WIDE R24, R25, 0x4, R22 ;  /* 0x0000000419187825 */ /* 0x000fe200078e0216 */
[----:B------:R-:W-:Y:S01]  /*0360*/  CS2R R14, SRZ ;  /* 0x00000000000e7805 */ /* 0x000fe2000001ff00 */
[----:B------:R5:W3:Y:S02]  /*0370*/  @!P0 LDG.E.EL R35, desc[UR6][R8.64] ;  /* 0x0000000608238981 */ /* 0x000ae4000c2e1900 */
[----:B-1----:R-:W-:-:S02]  /*0380*/  IMAD.IADD R5, R41, 0x1, R38 ;  /* 0x0000000129057824 */ /* 0x002fc400078e0226 */
[--C-:B-----5:R-:W-:Y:S01]  /*0390*/  IMAD.IADD R11, R45, 0x1, R29.reuse ;  /* 0x000000012d0b7824 */ /* 0x120fe200078e021d */
[----:B------:R-:W3:Y:S01]  /*03a0*/  @!P0 LDG.E.EL R17, desc[UR6][R24.64] ;  /* 0x0000000618118981 */ /* 0x000ee2000c2e1900 */
[----:B0-----:R-:W-:Y:S02]  /*03b0*/  IMAD.IADD R7, R42, 0x1, R29 ;  /* 0x000000012a077824 */ /* 0x001fe400078e021d */
[----:B------:R-:W-:Y:S01]  /*03c0*/  IMAD.MOV.U32 R37, RZ, RZ, RZ ;  /* 0x000000ffff257224 */ /* 0x000fe200078e00ff */
[----:B------:R-:W-:Y:S01]  /*03d0*/  CS2R R12, SRZ ;  /* 0x00000000000c7805 */ /* 0x000fe2000001ff00 */
[----:B------:R-:W-:-:S04]  /*03e0*/  IMAD.WIDE R4, R5, 0x4, R22 ;  /* 0x0000000405047825 */ /* 0x000fc800078e0216 */
[----:B------:R-:W-:Y:S01]  /*03f0*/  IMAD.WIDE R2, R11, 0x4, R22 ;  /* 0x000000040b027825 */ /* 0x000fe200078e0216 */
[----:B------:R0:W5:Y:S03]  /*0400*/  @!P0 LDG.E.EL R37, desc[UR6][R4.64] ;  /* 0x0000000604258981 */ /* 0x000166000c2e1900 */
[----:B------:R-:W-:Y:S01]  /*0410*/  IMAD.IADD R9, R44, 0x1, R29 ;  /* 0x000000012c097824 */ /* 0x000fe200078e021d */
[----:B------:R1:W4:Y:S01]  /*0420*/  @!P0 LDG.E.EL R14, desc[UR6][R2.64] ;  /* 0x00000006020e8981 */ /* 0x000322000c2e1900 */
[----:B------:R-:W-:Y:S01]  /*0430*/  IMAD.WIDE R6, R7, 0x4, R22 ;  /* 0x0000000407067825 */ /* 0x000fe200078e0216 */
[----:B------:R-:W-:-:S03]  /*0440*/  CS2R R10, SRZ ;  /* 0x00000000000a7805 */ /* 0x000fc6000001ff00 */
[----:B------:R-:W-:Y:S01]  /*0450*/  IMAD.IADD R26, R38, 0x1, R29 ;  /* 0x00000001261a7824 */ /* 0x000fe200078e021d */
[----:B------:R1:W5:Y:S01]  /*0460*/  @!P0 LDG.E.EL R12, desc[UR6][R6.64] ;  /* 0x00000006060c8981 */ /* 0x000362000c2e1900 */
[----:B------:R-:W-:Y:S02]  /*0470*/  VIADD R27, R41, 0x10 ;  /* 0x00000010291b7836 */ /* 0x000fe40000000000 */
[----:B------:R-:W-:-:S04]  /*0480*/  IMAD.WIDE R8, R9, 0x4, R22 ;  /* 0x0000000409087825 */ /* 0x000fc800078e0216 */
[----:B0-----:R-:W-:Y:S01]  /*0490*/  IMAD.IADD R5, R36, 0x1, R29 ;  /* 0x0000000124057824 */ /* 0x001fe200078e021d */
[----:B------:R0:W5:Y:S01]  /*04a0*/  @!P0 LDG.E.EL R15, desc[UR6][R8.64] ;  /* 0x00000006080f8981 */ /* 0x000162000c2e1900 */
[----:B-1----:R-:W-:-:S04]  /*04b0*/  IMAD.WIDE R2, R26, 0x4, R22 ;  /* 0x000000041a027825 */ /* 0x002fc800078e0216 */
[----:B------:R-:W-:Y:S01]  /*04c0*/  IMAD.IADD R7, R43, 0x1, R27 ;  /* 0x000000012b077824 */ /* 0x000fe200078e021b */
[----:B------:R1:W5:Y:S01]  /*04d0*/  @!P0 LDG.E.EL R10, desc[UR6][R2.64] ;  /* 0x00000006020a8981 */ /* 0x000362000c2e1900 */
[----:B------:R-:W-:Y:S01]  /*04e0*/  IMAD.WIDE R4, R5, 0x4, R22 ;  /* 0x0000000405047825 */ /* 0x000fe200078e0216 */
[----:B0-----:R-:W-:-:S03]  /*04f0*/  CS2R R8, SRZ ;  /* 0x0000000000087805 */ /* 0x001fc6000001ff00 */
[C---:B------:R-:W-:Y:S01]  /*0500*/  IMAD.IADD R25, R0.reuse, 0x1, R27 ;  /* 0x0000000100197824 */ /* 0x040fe200078e021b */
[----:B------:R0:W5:Y:S01]  /*0510*/  @!P0 LDG.E.EL R13, desc[UR6][R4.64] ;  /* 0x00000006040d8981 */ /* 0x000162000c2e1900 */
[----:B------:R-:W-:Y:S01]  /*0520*/  LOP3.LUT R39, R0, 0x1c00, RZ, 0xfc, !PT ;  /* 0x00001c0000277812 */ /* 0x000fe200078efcff */
[----:B-1----:R-:W-:-:S05]  /*0530*/  IMAD.WIDE R2, R7, 0x4, R22 ;  /* 0x0000000407027825 */ /* 0x002fca00078e0216 */
[----:B------:R1:W5:Y:S01]  /*0540*/  @!P0 LDG.E.EL R8, desc[UR6][R2.64] ;  /* 0x0000000602088981 */ /* 0x000362000c2e1900 */
[----:B0-----:R-:W-:-:S04]  /*0550*/  IMAD.WIDE R4, R25, 0x4, R22 ;  /* 0x0000000419047825 */ /* 0x001fc800078e0216 */
[----:B------:R-:W-:Y:S01]  /*0560*/  IMAD.IADD R29, R39, 0x1, R29 ;  /* 0x00000001271d7824 */ /* 0x000fe200078e021d */
[----:B------:R0:W5:Y:S01]  /*0570*/  @!P0 LDG.E.EL R9, desc[UR6][R4.64] ;  /* 0x0000000604098981 */ /* 0x000162000c2e1900 */
[----:B------:R-:W-:Y:S02]  /*0580*/  IMAD.IADD R26, R44, 0x1, R27 ;  /* 0x000000012c1a7824 */ /* 0x000fe400078e021b */
[----:B------:R-:W-:-:S04]  /*0590*/  IMAD.WIDE R28, R29, 0x4, R22 ;  /* 0x000000041d1c7825 */ /* 0x000fc800078e0216 */
[----:B-1----:R-:W-:Y:S01]  /*05a0*/  IMAD.WIDE R2, R26, 0x4, R22 ;  /* 0x000000041a027825 */ /* 0x002fe200078e0216 */
[----:B------:R1:W5:Y:S03]  /*05b0*/  @!P0 LDG.E.EL R11, desc[UR6][R28.64] ;  /* 0x000000061c0b8981 */ /* 0x000366000c2e1900 */
[--C-:B------:R-:W-:Y:S01]  /*05c0*/  IMAD.IADD R26, R42, 0x1, R27.reuse ;  /* 0x000000012a1a7824 */ /* 0x100fe200078e021b */
[----:B0-----:R-:W-:Y:S01]  /*05d0*/  CS2R R4, SRZ ;  /* 0x0000000000047805 */ /* 0x001fe2000001ff00 */
[----:B------:R-:W-:Y:S01]  /*05e0*/  IMAD.IADD R25, R45, 0x1, R27 ;  /* 0x000000012d197824 */ /* 0x000fe200078e021b */
[----:B------:R-:W-:Y:S01]  /*05f0*/  CS2R R6, SRZ ;  /* 0x0000000000067805 */ /* 0x000fe2000001ff00 */
[----:B-1----:R-:W-:-:S05]  /*0600*/  IMAD.WIDE R28, R26, 0x4, R22 ;  /* 0x000000041a1c7825 */ /* 0x002fca00078e0216 */
[----:B------:R-:W5:Y:S04]  /*0610*/  @!P0 LDG.E.EL R6, desc[UR6][R2.64] ;  /* 0x0000000602068981 */ /* 0x000f68000c2e1900 */
[----:B------:R0:W5:Y:S01]  /*0620*/  @!P0 LDG.E.EL R5, desc[UR6][R28.64] ;  /* 0x000000061c058981 */ /* 0x000162000c2e1900 */
[----:B------:R-:W-:-:S04]  /*0630*/  IMAD.WIDE R24, R25, 0x4, R22 ;  /* 0x0000000419187825 */ /* 0x000fc800078e0216 */
[----:B------:R-:W-:Y:S01]  /*0640*/  IMAD.MOV.U32 R40, RZ, RZ, RZ ;  /* 0x000000ffff287224 */ /* 0x000fe200078e00ff */
[----:B------:R1:W5:Y:S01]  /*0650*/  @!P0 LDG.E.EL R7, desc[UR6][R24.64] ;  /* 0x0000000618078981 */ /* 0x000362000c2e1900 */
[----:B0-----:R-:W-:Y:S02]  /*0660*/  IMAD.IADD R29, R41, 0x1, R39 ;  /* 0x00000001291d7824 */ /* 0x001fe400078e0227 */
[----:B------:R-:W-:Y:S02]  /*0670*/  IMAD.IADD R26, R36, 0x1, R27 ;  /* 0x00000001241a7824 */ /* 0x000fe400078e021b */
[----:B------:R-:W-:-:S04]  /*0680*/  IMAD.WIDE R28, R29, 0x4, R22 ;  /* 0x000000041d1c7825 */ /* 0x000fc800078e0216 */
[----:B-1----:R-:W-:Y:S01]  /*0690*/  IMAD.WIDE R24, R26, 0x4, R22 ;  /* 0x000000041a187825 */ /* 0x002fe200078e0216 */
[----:B------:R-:W5:Y:S03]  /*06a0*/  @!P0 LDG.E.EL R40, desc[UR6][R28.64] ;  /* 0x000000061c288981 */ /* 0x000f66000c2e1900 */
[--C-:B------:R-:W-:Y:S01]  /*06b0*/  IMAD.IADD R26, R38, 0x1, R27.reuse ;  /* 0x00000001261a7824 */ /* 0x100fe200078e021b */
[----:B------:R0:W5:Y:S01]  /*06c0*/  @!P0 LDG.E.EL R4, desc[UR6][R24.64] ;  /* 0x0000000618048981 */ /* 0x000162000c2e1900 */
[----:B------:R-:W-:Y:S01]  /*06d0*/  CS2R R2, SRZ ;  /* 0x0000000000027805 */ /* 0x000fe2000001ff00 */
[----:B------:R-:W-:Y:S02]  /*06e0*/  IMAD.IADD R27, R39, 0x1, R27 ;  /* 0x00000001271b7824 */ /* 0x000fe400078e021b */
[----:B------:R-:W-:Y:S02]  /*06f0*/  VIADD R41, R41, 0x11 ;  /* 0x0000001129297836 */ /* 0x000fe40000000000 */
[----:B0-----:R-:W-:-:S04]  /*0700*/  IMAD.WIDE R24, R26, 0x4, R22 ;  /* 0x000000041a187825 */ /* 0x001fc800078e0216 */
[----:B------:R-:W-:Y:S01]  /*0710*/  IMAD.WIDE R26, R27, 0x4, R22 ;  /* 0x000000041b1a7825 */ /* 0x000fe200078e0216 */
[----:B------:R0:W5:Y:S04]  /*0720*/  @!P0 LDG.E.EL R3, desc[UR6][R24.64] ;  /* 0x0000000618038981 */ /* 0x000168000c2e1900 */
[----:B------:R1:W5:Y:S01]  /*0730*/  @!P0 LDG.E.EL R2, desc[UR6][R26.64] ;  /* 0x000000061a028981 */ /* 0x000362000c2e1900 */
[----:B0-----:R-:W-:Y:S02]  /*0740*/  IMAD.IADD R25, R0, 0x1, R41 ;  /* 0x0000000100197824 */ /* 0x001fe400078e0229 */
[----:B------:R-:W-:Y:S02]  /*0750*/  IMAD.MOV.U32 R0, RZ, RZ, RZ ;  /* 0x000000ffff007224 */ /* 0x000fe400078e00ff */
[----:B------:R-:W-:-:S04]  /*0760*/  IMAD.WIDE R24, R25, 0x4, R22 ;  /* 0x0000000419187825 */ /* 0x000fc800078e0216 */
[----:B-1----:R-:W-:Y:S01]  /*0770*/  IMAD.IADD R27, R43, 0x1, R41 ;  /* 0x000000012b1b7824 */ /* 0x002fe200078e0229 */
[----:B------:R0:W5:Y:S01]  /*0780*/  @!P0 LDG.E.EL R0, desc[UR6][R24.64] ;  /* 0x0000000618008981 */ /* 0x000162000c2e1900 */
[----:B------:R-:W-:Y:S02]  /*0790*/  IMAD.MOV.U32 R43, RZ, RZ, RZ ;  /* 0x000000ffff2b7224 */ /* 0x000fe400078e00ff */
[----:B------:R-:W-:-:S04]  /*07a0*/  IMAD.WIDE R26, R27, 0x4, R22 ;  /* 0x000000041b1a7825 */ /* 0x000fc800078e0216 */
[--C-:B------:R-:W-:Y:S01]  /*07b0*/  IMAD.IADD R29, R45, 0x1, R41.reuse ;  /* 0x000000012d1d7824 */ /* 0x100fe200078e0229 */
[----:B------:R1:W5:Y:S01]  /*07c0*/  @!P0 LDG.E.EL R43, desc[UR6][R26.64] ;  /* 0x000000061a2b8981 */ /* 0x000362000c2e1900 */
[----:B0-----:R-:W-:Y:S02]  /*07d0*/  IMAD.IADD R25, R44, 0x1, R41 ;  /* 0x000000012c197824 */ /* 0x001fe400078e0229 */
[----:B------:R-:W-:Y:S02]  /*07e0*/  IMAD.MOV.U32 R44, RZ, RZ, RZ ;  /* 0x000000ffff2c7224 */ /* 0x000fe400078e00ff */
[----:B------:R-:W-:-:S04]  /*07f0*/  IMAD.WIDE R24, R25, 0x4, R22 ;  /* 0x0000000419187825 */ /* 0x000fc800078e0216 */
[----:B------:R-:W-:Y:S01]  /*0800*/  IMAD.MOV.U32 R45, RZ, RZ, RZ ;  /* 0x000000ffff2d7224 */ /* 0x000fe200078e00ff */
[----:B------:R-:W5:Y:S01]  /*0810*/  @!P0 LDG.E.EL R44, desc[UR6][R24.64] ;  /* 0x00000006182c8981 */ /* 0x000f62000c2e1900 */
[----:B------:R-:W-:-:S04]  /*0820*/  IMAD.WIDE R28, R29, 0x4, R22 ;  /* 0x000000041d1c7825 */ /* 0x000fc800078e0216 */
[--C-:B-1----:R-:W-:Y:S01]  /*0830*/  IMAD.IADD R27, R42, 0x1, R41.reuse ;  /* 0x000000012a1b7824 */ /* 0x102fe200078e0229 */
[----:B------:R0:W5:Y:S01]  /*0840*/  @!P0 LDG.E.EL R45, desc[UR6][R28.64] ;  /* 0x000000061c2d8981 */ /* 0x000162000c2e1900 */
[--C-:B------:R-:W-:Y:S02]  /*0850*/  IMAD.IADD R36, R36, 0x1, R41.reuse ;  /* 0x0000000124247824 */ /* 0x100fe400078e0229 */
[--C-:B------:R-:W-:Y:S02]  /*0860*/  IMAD.IADD R38, R38, 0x1, R41.reuse ;  /* 0x0000000126267824 */ /* 0x100fe400078e0229 */
[----:B------:R-:W-:Y:S02]  /*0870*/  IMAD.IADD R41, R39, 0x1, R41 ;  /* 0x0000000127297824 */ /* 0x000fe400078e0229 */
[----:B------:R-:W-:Y:S02]  /*0880*/  IMAD.MOV.U32 R42, RZ, RZ, RZ ;  /* 0x000000ffff2a7224 */ /* 0x000fe400078e00ff */
[----:B------:R-:W-:-:S02]  /*0890*/  IMAD.MOV.U32 R39, RZ, RZ, RZ ;  /* 0x000000ffff277224 */ /* 0x000fc400078e00ff */
[----:B------:R-:W-:-:S04]  /*08a0*/  IMAD.WIDE R26, R27, 0x4, R22 ;  /* 0x000000041b1a7825 */ /* 0x000fc800078e0216 */
[--C-:B0-----:R-:W-:Y:S01]  /*08b0*/  IMAD.WIDE R28, R36, 0x4, R22.reuse ;  /* 0x00000004241c7825 */ /* 0x101fe200078e0216 */
[----:B------:R-:W5:Y:S03]  /*08c0*/  @!P0 LDG.E.EL R42, desc[UR6][R26.64] ;  /* 0x000000061a2a8981 */ /* 0x000f66000c2e1900 */
[--C-:B------:R-:W-:Y:S01]  /*08d0*/  IMAD.WIDE R24, R38, 0x4, R22.reuse ;  /* 0x0000000426187825 */ /* 0x100fe200078e0216 */
[----:B------:R-:W5:Y:S03]  /*08e0*/  @!P0 LDG.E.EL R39, desc[UR6][R28.64] ;  /* 0x000000061c278981 */ /* 0x000f66000c2e1900 */
[----:B------:R-:W-:-:S04]  /*08f0*/  IMAD.WIDE R22, R41, 0x4, R22 ;  /* 0x0000000429167825 */ /* 0x000fc800078e0216 */
[----:B------:R-:W-:Y:S02]  /*0900*/  IMAD.MOV.U32 R36, RZ, RZ, RZ ;  /* 0x000000ffff247224 */ /* 0x000fe400078e00ff */
[----:B------:R-:W-:-:S04]  /*0910*/  IMAD.MOV.U32 R41, RZ, RZ, RZ ;  /* 0x000000ffff297224 */ /* 0x000fc800078e00ff */
[----:B------:R-:W5:Y:S04]  /*0920*/  @!P0 LDG.E.EL R36, desc[UR6][R24.64] ;  /* 0x0000000618248981 */ /* 0x000f68000c2e1900 */
[----:B------:R-:W5:Y:S01]  /*0930*/  @!P0 LDG.E.EL R41, desc[UR6][R22.64] ;  /* 0x0000000616298981 */ /* 0x000f62000c2e1900 */
[----:B------:R-:W0:Y:S01]  /*0940*/  S2UR UR5, SR_CgaCtaId ;  /* 0x00000000000579c3 */ /* 0x000e220000008800 */
[----:B------:R-:W-:Y:S01]  /*0950*/  UMOV UR4, 0x400 ;  /* 0x0000040000047882 */ /* 0x000fe20000000000 */
[----:B--2---:R-:W-:Y:S02]  /*0960*/  FSETP.GT.AND P0, PT, R16, R31, PT ;  /* 0x0000001f1000720b */ /* 0x004fe40003f04000 */
[C---:B---3--:R-:W-:Y:S02]  /*0970*/  FSETP.GT.AND P1, PT, R17.reuse, R30, PT ;  /* 0x0000001e1100720b */ /* 0x048fe40003f24000 */
[----:B------:R-:W-:-:S02]  /*0980*/  FSETP.NAN.AND P3, PT, R17, R17, PT ;  /* 0x000000111100720b */ /* 0x000fc40003f68000 */
[----:B------:R-:W-:-:S07]  /*0990*/  FSETP.NAN.AND P2, PT, R16, R16, PT ;  /* 0x000000101000720b */ /* 0x000fce0003f48000 */
[----:B------:R-:W-:Y:S02]  /*09a0*/  @!P0 FSEL R16, R16, R31, P2 ;  /* 0x0000001f10108208 */ /* 0x000fe40001000000 */
[----:B------:R-:W-:Y:S02]  /*09b0*/  @!P1 FSEL R17, R17, R30, P3 ;  /* 0x0000001e11119208 */ /* 0x000fe40001800000 */
[----:B----4-:R-:W-:Y:S02]  /*09c0*/  FSETP.GT.AND P2, PT, R14, R33, PT ;  /* 0x000000210e00720b */ /* 0x010fe40003f44000 */
[----:B-----5:R-:W-:Y:S02]  /*09d0*/  FSETP.GT.AND P3, PT, R15, R32, PT ;  /* 0x000000200f00720b */ /* 0x020fe40003f64000 */
[----:B------:R-:W-:Y:S02]  /*09e0*/  FSETP.GEU.AND P5, PT, R17, R8, PT ;  /* 0x000000081100720b */ /* 0x000fe40003fae000 */
[----:B------:R-:W-:-:S02]  /*09f0*/  FSETP.GEU.AND P4, PT, R16, R9, PT ;  /* 0x000000091000720b */ /* 0x000fc40003f8e000 */
[----:B------:R-:W-:Y:S02]  /*0a00*/  FSETP.NAN.AND P1, PT, R8, R8, PT ;  /* 0x000000080800720b */ /* 0x000fe40003f28000 */
[----:B------:R-:W-:-:S07]  /*0a10*/  FSETP.NAN.AND P0, PT, R9, R9, PT ;  /* 0x000000090900720b */ /* 0x000fce0003f08000 */
[----:B------:R-:W-:Y:S02]  /*0a20*/  @P5 FSEL R8, R8, R17, P1 ;  /* 0x0000001108085208 */ /* 0x000fe40000800000 */
[----:B------:R-:W-:Y:S02]  /*0a30*/  FSETP.GT.AND P1, PT, R13, R34, PT ;  /* 0x000000220d00720b */ /* 0x000fe40003f24000 */
[----:B------:R-:W-:Y:S02]  /*0a40*/  FSETP.NAN.AND P5, PT, R15, R15, PT ;  /* 0x0000000f0f00720b */ /* 0x000fe40003fa8000 */
[----:B------:R-:W-:Y:S02]  /*0a50*/  @P4 FSEL R9, R9, R16, P0 ;  /* 0x0000001009094208 */ /* 0x000fe40000000000 */
[----:B------:R-:W-:Y:S02]  /*0a60*/  FSETP.GT.AND P0, PT, R12, R35, PT ;  /* 0x000000230c00720b */ /* 0x000fe40003f04000 */
[----:B------:R-:W-:-:S02]  /*0a70*/  FSETP.NAN.AND P4, PT, R14, R14, PT ;  /* 0x0000000e0e00720b */ /* 0x000fc40003f88000 */
[----:B------:R-:W-:Y:S02]  /*0a80*/  @!P3 FSEL R15, R15, R32, P5 ;  /* 0x000000200f0fb208 */ /* 0x000fe40002800000 */
[----:B------:R-:W-:Y:S02]  /*0a90*/  @!P2 FSEL R14, R14, R33, P4 ;  /* 0x000000210e0ea208 */ /* 0x000fe40002000000 */
[----:B------:R-:W-:Y:S02]  /*0aa0*/  FSETP.NAN.AND P5, PT, R13, R13, PT ;  /* 0x0000000d0d00720b */ /* 0x000fe40003fa8000 */
[----:B------:R-:W-:Y:S02]  /*0ab0*/  FSETP.GEU.AND P3, PT, R15, R6, PT ;  /* 0x000000060f00720b */ /* 0x000fe40003f6e000 */
[----:B------:R-:W-:Y:S02]  /*0ac0*/  FSETP.NAN.AND P4, PT, R12, R12, PT ;  /* 0x0000000c0c00720b */ /* 0x000fe40003f88000 */
[----:B------:R-:W-:-:S02]  /*0ad0*/  @!P1 FSEL R13, R13, R34, P5 ;  /* 0x000000220d0d9208 */ /* 0x000fc40002800000 */
[----:B------:R-:W-:Y:S02]  /*0ae0*/  FSETP.GEU.AND P2, PT, R14, R7, PT ;  /* 0x000000070e00720b */ /* 0x000fe40003f4e000 */
[----:B------:R-:W-:Y:S02]  /*0af0*/  @!P0 FSEL R12, R12, R35, P4 ;  /* 0x000000230c0c8208 */ /* 0x000fe40002000000 */
[----:B------:R-:W-:Y:S02]  /*0b00*/  FSETP.GT.AND P4, PT, R10, R37, PT ;  /* 0x000000250a00720b */ /* 0x000fe40003f84000 */
[----:B------:R-:W-:Y:S02]  /*0b10*/  FSETP.NAN.AND P6, PT, R6, R6, PT ;  /* 0x000000060600720b */ /* 0x000fe40003fc8000 */
[----:B------:R-:W-:Y:S02]  /*0b20*/  FSETP.GT.AND P1, PT, R11, R40, PT ;  /* 0x000000280b00720b */ /* 0x000fe40003f24000 */
[----:B------:R-:W-:-:S02]  /*0b30*/  FSETP.NAN.AND P0, PT, R7, R7, PT ;  /* 0x000000070700720b */ /* 0x000fc40003f08000 */
[----:B------:R-:W-:Y:S02]  /*0b40*/  @P3 FSEL R6, R6, R15, P6 ;  /* 0x0000000f06063208 */ /* 0x000fe40003000000 */
[----:B------:R-:W-:Y:S01]  /*0b50*/  FSETP.NAN.AND P3, PT, R11, R11, PT ;  /* 0x0000000b0b00720b */ /* 0x000fe20003f68000 */
[----:B------:R-:W1:Y:S01]  /*0b60*/  S2R R16, SR_TID.X ;  /* 0x0000000000107919 */ /* 0x000e620000002100 */
[----:B------:R-:W-:Y:S02]  /*0b70*/  @P2 FSEL R7, R7, R14, P0 ;  /* 0x0000000e07072208 */ /* 0x000fe40000000000 */
[----:B------:R-:W-:Y:S02]  /*0b80*/  FSETP.GEU.AND P5, PT, R12, R5, PT ;  /* 0x000000050c00720b */ /* 0x000fe40003fae000 */
[----:B------:R-:W-:Y:S02]  /*0b90*/  FSETP.GEU.AND P0, PT, R13, R4, PT ;  /* 0x000000040d00720b */ /* 0x000fe40003f0e000 */
[----:B------:R-:W-:-:S02]  /*0ba0*/  FSETP.NAN.AND P2, PT, R10, R10, PT ;  /* 0x0000000a0a00720b */ /* 0x000fc40003f48000 */
[----:B------:R-:W-:Y:S02]  /*0bb0*/  @!P1 FSEL R11, R11, R40, P3 ;  /* 0x000000280b0b9208 */ /* 0x000fe40001800000 */
[----:B------:R-:W-:Y:S02]  /*0bc0*/  @!P4 FSEL R10, R10, R37, P2 ;  /* 0x000000250a0ac208 */ /* 0x000fe40001000000 */
[----:B------:R-:W-:Y:S02]  /*0bd0*/  FSETP.GEU.AND P1, PT, R11, R2, PT ;  /* 0x000000020b00720b */ /* 0x000fe40003f2e000 */
[----:B------:R-:W-:Y:S02]  /*0be0*/  FSETP.NAN.AND P6, PT, R5, R5, PT ;  /* 0x000000050500720b */ /* 0x000fe40003fc8000 */
[----:B------:R-:W-:Y:S02]  /*0bf0*/  FSETP.NAN.AND P3, PT, R4, R4, PT ;  /* 0x000000040400720b */ /* 0x000fe40003f68000 */
[----:B------:R-:W-:-:S02]  /*0c00*/  FSETP.GEU.AND P2, PT, R10, R3, PT ;  /* 0x000000030a00720b */ /* 0x000fc40003f4e000 */
[----:B------:R-:W-:Y:S02]  /*0c10*/  @P5 FSEL R5, R5, R12, P6 ;  /* 0x0000000c05055208 */ /* 0x000fe40003000000 */
[----:B------:R-:W-:Y:S02]  /*0c20*/  @P0 FSEL R4, R4, R13, P3 ;  /* 0x0000000d04040208 */ /* 0x000fe40001800000 */
[C---:B------:R-:W-:Y:S02]  /*0c30*/  FSETP.NAN.AND P6, PT, R2.reuse, R2, PT ;  /* 0x000000020200720b */ /* 0x040fe40003fc8000 */
[----:B------:R-:W-:Y:S02]  /*0c40*/  FSETP.GEU.AND P0, PT, R9, R0, PT ;  /* 0x000000000900720b */ /* 0x000fe40003f0e000 */
[----:B------:R-:W-:Y:S02]  /*0c50*/  FSETP.NAN.AND P5, PT, R3, R3, PT ;  /* 0x000000030300720b */ /* 0x000fe40003fa8000 */
[----:B------:R-:W-:-:S02]  /*0c60*/  @P1 FSEL R2, R2, R11, P6 ;  /* 0x0000000b02021208 */ /* 0x000fc40003000000 */
[-C--:B------:R-:W-:Y:S02]  /*0c70*/  FSETP.GEU.AND P3, PT, R8, R43.reuse, PT ;  /* 0x0000002b0800720b */ /* 0x080fe40003f6e000 */
[----:B------:R-:W-:Y:S02]  /*0c80*/  @P2 FSEL R3, R3, R10, P5 ;  /* 0x0000000a03032208 */ /* 0x000fe40002800000 */
[----:B------:R-:W-:Y:S02]  /*0c90*/  FSETP.NAN.AND P2, PT, R0, R0, PT ;  /* 0x000000000000720b */ /* 0x000fe40003f48000 */
[----:B------:R-:W-:Y:S02]  /*0ca0*/  FSETP.NAN.AND P5, PT, R43, R43, PT ;  /* 0x0000002b2b00720b */ /* 0x000fe40003fa8000 */
[----:B------:R-:W-:Y:S02]  /*0cb0*/  FSETP.GEU.AND P1, PT, R6, R44, PT ;  /* 0x0000002c0600720b */ /* 0x000fe40003f2e000 */
[----:B------:R-:W-:-:S02]  /*0cc0*/  @P0 SEL R0, R0, R9, P2 ;  /* 0x0000000900000207 */ /* 0x000fc40001000000 */
[-C--:B------:R-:W-:Y:S02]  /*0cd0*/  FSETP.GEU.AND P4, PT, R7, R45.reuse, PT ;  /* 0x0000002d0700720b */ /* 0x080fe40003f8e000 */
[----:B------:R-:W-:Y:S02]  /*0ce0*/  @P3 SEL R43, R43, R8, P5 ;  /* 0x000000082b2b3207 */ /* 0x000fe40002800000 */
[----:B------:R-:W-:Y:S01]  /*0cf0*/  FSETP.NAN.AND P3, PT, R44, R44, PT ;  /* 0x0000002c2c00720b */ /* 0x000fe20003f68000 */
[----:B-1----:R-:W-:Y:S01]  /*0d00*/  IMAD.SHL.U32 R12, R16, 0x20, RZ ;  /* 0x00000020100c7824 */ /* 0x002fe200078e00ff */
[----:B------:R-:W-:-:S03]  /*0d10*/  FSETP.NAN.AND P6, PT, R45, R45, PT ;  /* 0x0000002d2d00720b */ /* 0x000fc60003fc8000 */
[----:B------:R-:W-:Y:S02]  /*0d20*/  @P1 SEL R44, R44, R6, P3 ;  /* 0x000000062c2c1207 */ /* 0x000fe40001800000 */
[----:B------:R-:W-:Y:S02]  /*0d30*/  SHF.R.U32.HI R14, RZ, 0x5, R16 ;  /* 0x00000005ff0e7819 */ /* 0x000fe40000011610 */
[----:B------:R-:W-:Y:S02]  /*0d40*/  FSETP.GEU.AND P2, PT, R5, R42, PT ;  /* 0x0000002a0500720b */ /* 0x000fe40003f4e000 */
[----:B------:R-:W-:Y:S01]  /*0d50*/  FSETP.GEU.AND P0, PT, R4, R39, PT ;  /* 0x000000270400720b */ /* 0x000fe20003f0e000 */
[----:B0-----:R-:W-:Y:S01]  /*0d60*/  UPRMT UR4, UR5, 0x654, UR4 ;  /* 0x0000065405047896 */ /* 0x001fe20008000004 */
[----:B------:R-:W-:Y:S02]  /*0d70*/  @P4 SEL R45, R45, R7, P6 ;  /* 0x000000072d2d4207 */ /* 0x000fe40003000000 */
[----:B------:R-:W-:-:S02]  /*0d80*/  SGXT.U32 R13, R14, 0x2 ;  /* 0x000000020e0d781a */ /* 0x000fc40000000000 */
[----:B------:R-:W-:Y:S02]  /*0d90*/  LOP3.LUT R12, R12, 0x3e0, RZ, 0xc0, !PT ;  /* 0x000003e00c0c7812 */ /* 0x000fe400078ec0ff */
[----:B------:R-:W-:Y:S02]  /*0da0*/  FSETP.NAN.AND P4, PT, R42, R42, PT ;  /* 0x0000002a2a00720b */ /* 0x000fe40003f88000 */
[----:B------:R-:W-:Y:S02]  /*0db0*/  FSETP.GEU.AND P3, PT, R3, R36, PT ;  /* 0x000000240300720b */ /* 0x000fe40003f6e000 */
[----:B------:R-:W-:Y:S02]  /*0dc0*/  FSETP.GEU.AND P1, PT, R2, R41, PT ;  /* 0x000000290200720b */ /* 0x000fe40003f2e000 */
[----:B------:R-:W-:Y:S02]  /*0dd0*/  FSETP.NAN.AND P5, PT, R39, R39, PT ;  /* 0x000000272700720b */ /* 0x000fe40003fa8000 */
[----:B------:R-:W-:-:S02]  /*0de0*/  LOP3.LUT R10, R12, R13, RZ, 0xfc, !PT ;  /* 0x0000000d0c0a7212 */ /* 0x000fc400078efcff */
[----:B------:R-:W-:Y:S02]  /*0df0*/  LEA.HI R11, R12, UR4, RZ, 0x1f ;  /* 0x000000040c0b7c11 */ /* 0x000fe4000f8ff8ff */
[----:B------:R-:W-:Y:S02]  /*0e00*/  @P2 SEL R42, R42, R5, P4 ;  /* 0x000000052a2a2207 */ /* 0x000fe40002000000 */
[----:B------:R-:W-:Y:S02]  /*0e10*/  @P0 SEL R39, R39, R4, P5 ;  /* 0x0000000427270207 */ /* 0x000fe40002800000 */
[----:B------:R-:W-:Y:S02]  /*0e20*/  FSETP.NAN.AND P0, PT, R36, R36, PT ;  /* 0x000000242400720b */ /* 0x000fe40003f08000 */
[----:B------:R-:W-:Y:S01]  /*0e30*/  FSETP.NAN.AND P2, PT, R41, R41, PT ;  /* 0x000000292900720b */ /* 0x000fe20003f48000 */
[----:B------:R-:W-:Y:S01]  /*0e40*/  IMAD R11, R10, 0x4, R11 ;  /* 0x000000040a0b7824 */ /* 0x000fe200078e020b */
[----:B------:R-:W-:-:S02]  /*0e50*/  @P3 SEL R36, R36, R3, P0 ;  /* 0x0000000324243207 */ /* 0x000fc40000000000 */
[----:B------:R-:W-:Y:S02]  /*0e60*/  @P1 SEL R41, R41, R2, P2 ;  /* 0x0000000229291207 */ /* 0x000fe40001000000 */
[----:B------:R0:W-:Y:S04]  /*0e70*/  STS [R11], R0 ;  /* 0x000000000b007388 */ /* 0x0001e80000000800 */
[----:B------:R-:W-:Y:S04]  /*0e80*/  STS [R11+0x10], R43 ;  /* 0x0000102b0b007388 */ /* 0x000fe80000000800 */
[----:B------:R-:W-:Y:S04]  /*0e90*/  STS [R11+0x20], R45 ;  /* 0x0000202d0b007388 */ /* 0x000fe80000000800 */
[----:B------:R-:W-:Y:S04]  /*0ea0*/  STS [R11+0x30], R44 ;  /* 0x0000302c0b007388 */ /* 0x000fe80000000800 */
[----:B------:R-:W-:Y:S04]  /*0eb0*/  STS [R11+0x40], R42 ;  /* 0x0000402a0b007388 */ /* 0x000fe80000000800 */
[----:B------:R-:W-:Y:S04]  /*0ec0*/  STS [R11+0x50], R39 ;  /* 0x000050270b007388 */ /* 0x000fe80000000800 */
[----:B------:R-:W-:Y:S04]  /*0ed0*/  STS [R11+0x60], R36 ;  /* 0x000060240b007388 */ /* 0x000fe80000000800 */
[----:B------:R1:W-:Y:S01]  /*0ee0*/  STS [R11+0x70], R41 ;  /* 0x000070290b007388 */ /* 0x0003e20000000800 */
[----:B------:R-:W-:-:S02]  /*0ef0*/  IMAD.SHL.U32 R6, R16, 0x2, RZ ;  /* 0x0000000210067824 */ /* 0x000fc400078e00ff */
[----:B------:R-:W-:-:S03]  /*0f00*/  IMAD.SHL.U32 R10, R16, 0x4, RZ ;  /* 0x00000004100a7824 */ /* 0x000fc600078e00ff */
[----:B------:R-:W-:Y:S02]  /*0f10*/  LOP3.LUT R6, R6, 0xf0, RZ, 0xc0, !PT ;  /* 0x000000f006067812 */ /* 0x000fe400078ec0ff */
[----:B------:R-:W-:-:S03]  /*0f20*/  LOP3.LUT R10, R10, 0x1fc, RZ, 0xc0, !PT ;  /* 0x000001fc0a0a7812 */ /* 0x000fc600078ec0ff */
[----:B------:R-:W-:-:S04]  /*0f30*/  VIADD R5, R6, UR4 ;  /* 0x0000000406057c36 */ /* 0x000fc80008000000 */
[----:B------:R-:W-:Y:S01]  /*0f40*/  IMAD R5, R10, 0x4, R5 ;  /* 0x000000040a057824 */ /* 0x000fe200078e0205 */
[----:B------:R-:W-:Y:S01]  /*0f50*/  BAR.SYNC.DEFER_BLOCKING 0x0 ;  /* 0x0000000000007b1d */ /* 0x000fe20000010000 */
[----:B------:R-:W-:Y:S01]  /*0f60*/  IMAD.SHL.U32 R3, R18, 0x4, RZ ;  /* 0x0000000412037824 */ /* 0x000fe200078e00ff */
[----:B------:R-:W-:-:S04]  /*0f70*/  SHF.R.S32.HI R9, RZ, 0x1a, R19 ;  /* 0x0000001aff097819 */ /* 0x000fc80000011413 */
[----:B------:R-:W-:Y:S02]  /*0f80*/  LOP3.LUT R20, R20, 0x1c, R3, 0xf8, !PT ;  /* 0x0000001c14147812 */ /* 0x000fe400078ef803 */
[----:B------:R-:W-:Y:S01]  /*0f90*/  SGXT R9, R9, 0x1 ;  /* 0x000000010909781a */ /* 0x000fe20000000200 */
[----:B------:R-:W2:Y:S03]  /*0fa0*/  LDC.64 R2, c[0x0][0x218] ;  /* 0x00008600ff027b82 */ /* 0x000ea60000000a00 */
[----:B------:R-:W-:Y:S01]  /*0fb0*/  LEA.HI R9, R9, R20, RZ, 0x8 ;  /* 0x0000001409097211 */ /* 0x000fe200078f40ff */
[----:B------:R-:W3:Y:S01]  /*0fc0*/  LDS.128 R4, [R5] ;  /* 0x0000000005047984 */ /* 0x000ee20000000c00 */
[----:B0-----:R-:W-:-:S03]  /*0fd0*/  SHF.R.U32.HI R0, RZ, 0x3, R18 ;  /* 0x00000003ff007819 */ /* 0x001fc60000011612 */
[C---:B------:R-:W-:Y:S01]  /*0fe0*/  IMAD.SHL.U32 R8, R9.reuse, 0x40, RZ ;  /* 0x0000004009087824 */ /* 0x040fe200078e00ff */
[----:B-1----:R-:W-:Y:S02]  /*0ff0*/  LOP3.LUT R11, R10, 0x200, RZ, 0xfc, !PT ;  /* 0x000002000a0b7812 */ /* 0x002fe400078efcff */
[----:B------:R-:W-:Y:S02]  /*1000*/  SGXT.U32 R0, R0, 0x4 ;  /* 0x000000040000781a */ /* 0x000fe40000000000 */
[----:B------:R-:W-:Y:S02]  /*1010*/  LOP3.LUT R9, R9, 0xffffff00, RZ, 0xc0, !PT ;  /* 0xffffff0009097812 */ /* 0x000fe400078ec0ff */
[----:B------:R-:W-:Y:S02]  /*1020*/  LOP3.LUT R8, R8, 0xffffc000, RZ, 0xc0, !PT ;  /* 0xffffc00008087812 */ /* 0x000fe400078ec0ff */
[----:B------:R-:W-:Y:S02]  /*1030*/  LOP3.LUT R0, R21, R0, RZ, 0xfc, !PT ;  /* 0x0000000015007212 */ /* 0x000fe400078efcff */
[----:B------:R-:W-:-:S02]  /*1040*/  SHF.R.U32.HI R12, RZ, 0x1, R11 ;  /* 0x00000001ff0c7819 */ /* 0x000fc4000001160b */
[----:B------:R-:W-:Y:S02]  /*1050*/  IADD3 R11, R8, R20, -R9 ;  /* 0x00000014080b7210 */ /* 0x000fe40007ffe809 */
[C---:B------:R-:W-:Y:S02]  /*1060*/  LOP3.LUT R8, R0.reuse, 0x10, RZ, 0xfc, !PT ;  /* 0x0000001000087812 */ /* 0x040fe400078efcff */
[----:B------:R-:W-:Y:S02]  /*1070*/  ISETP.GE.AND P1, PT, R0, 0x40, PT ;  /* 0x000000400000780c */ /* 0x000fe40003f26270 */
[----:B------:R-:W-:Y:S01]  /*1080*/  ISETP.GE.AND P0, PT, R8, 0x40, PT ;  /* 0x000000400800780c */ /* 0x000fe20003f06270 */
[----:B------:R-:W-:Y:S01]  /*1090*/  IMAD R9, R0, 0x100, R11 ;  /* 0x0000010000097824 */ /* 0x000fe200078e020b */
[----:B------:R-:W-:-:S03]  /*10a0*/  LOP3.LUT R12, R12, 0x1f0, RZ, 0xc0, !PT ;  /* 0x000001f00c0c7812 */ /* 0x000fc600078ec0ff */
[----:B--2---:R-:W-:-:S04]  /*10b0*/  IMAD.WIDE R8, R9, 0x4, R2 ;  /* 0x0000000409087825 */ /* 0x004fc800078e0202 */
[----:B------:R-:W-:-:S04]  /*10c0*/  VIADD R13, R12, UR4 ;  /* 0x000000040c0d7c36 */ /* 0x000fc80008000000 */
[----:B------:R-:W-:Y:S01]  /*10d0*/  IMAD R13, R10, 0x4, R13 ;  /* 0x000000040a0d7824 */ /* 0x000fe200078e020d */
[----:B---3--:R0:W-:Y:S02]  /*10e0*/  @!P1 STG.E.128 desc[UR6][R8.64], R4 ;  /* 0x0000000408009986 */ /* 0x0081e4000c101d06 */
[----:B0-----:R-:W-:Y:S05]  /*10f0*/  @P0 EXIT ;  /* 0x000000000000094d */ /* 0x001fea0003800000 */
[----:B------:R-:W0:Y:S01]  /*1100*/  LDS.128 R12, [R13+0x800] ;  /* 0x000800000d0c7984 */ /* 0x000e220000000c00 */
[----:B------:R-:W-:-:S05]  /*1110*/  LOP3.LUT R0, R0, 0x10, RZ, 0xfc, !PT ;  /* 0x0000001000007812 */ /* 0x000fca00078efcff */
[----:B------:R-:W-:-:S04]  /*1120*/  IMAD R11, R0, 0x100, R11 ;  /* 0x00000100000b7824 */ /* 0x000fc800078e020b */
[----:B------:R-:W-:-:S05]  /*1130*/  IMAD.WIDE R2, R11, 0x4, R2 ;  /* 0x000000040b027825 */ /* 0x000fca00078e0202 */
[----:B0-----:R-:W-:Y:S01]  /*1140*/  STG.E.128 desc[UR6][R2.64], R12 ;  /* 0x0000000c02007986 */ /* 0x001fe2000c101d06 */
[----:B------:R-:W-:Y:S05]  /*1150*/  EXIT ;  /* 0x000000000000794d */ /* 0x000fea0003800000 */
.L_x_0:
[----:B------:R-:W-:-:S00]  /*1160*/  BRA `(.L_x_0) ;  /* 0xfffffffc00fc7947 */ /* 0x000fc0000383ffff */
[----:B------:R-:W-:-:S00]  /*1170*/  NOP ;  /* 0x0000000000007918 */ /* 0x000fc00000000000 */
        /* <DEDUP_REMOVED lines=8> */
.L_x_1:


//--------------------- .nv.shared.triton_poi_fused_max_pool2d_with_indices_15 --------------------------
	.section	.nv.shared.triton_poi_fused_max_pool2d_with_indices_15,"aw",@nobits
	.sectionflags	@""
	.align	16
	.zero		1024


//--------------------- .nv.constant0.triton_poi_fused_max_pool2d_with_indices_15 --------------------------
	.section	.nv.constant0.triton_poi_fused_max_pool2d_with_indices_15,"a",@progbits
	.sectionflags	@""
	.align	4
.nv.constant0.triton_poi_fused_max_pool2d_with_indices_15:
	.zero		552
